	.headerflags	@"EF_CUDA_TEXMODE_UNIFIED EF_CUDA_64BIT_ADDRESS EF_CUDA_ACCELERATORS EF_CUDA_SM90 EF_CUDA_VIRTUAL_SM(EF_CUDA_SM90)"
	.elftype	@"ET_EXEC"


//--------------------- .nv.info                  --------------------------
	.section	.nv.info,"",@"SHT_CUDA_INFO"
	.align	4


	//----- nvinfo : EIATTR_REGCOUNT
	.align		4
        /*0000*/ 	.byte	0x04, 0x2f
        /*0002*/ 	.short	(.L_1 - .L_0)
	.align		4
.L_0:
        /*0004*/ 	.word	index@(triton_poi_fused_eq_0)
        /*0008*/ 	.word	0x00000008


	//----- nvinfo : EIATTR_MIN_STACK_SIZE
	.align		4
.L_1:
        /*000c*/ 	.byte	0x04, 0x12
        /*000e*/ 	.short	(.L_3 - .L_2)
	.align		4
.L_2:
        /*0010*/ 	.word	index@(triton_poi_fused_eq_0)
        /*0014*/ 	.word	0x00000000


	//----- nvinfo : EIATTR_FRAME_SIZE
	.align		4
.L_3:
        /*0018*/ 	.byte	0x04, 0x11
        /*001a*/ 	.short	(.L_5 - .L_4)
	.align		4
.L_4:
        /*001c*/ 	.word	index@(triton_poi_fused_eq_0)
        /*0020*/ 	.word	0x00000000


	//----- nvinfo : EIATTR_MIN_STACK_SIZE
	.align		4
.L_5:
        /*0024*/ 	.byte	0x04, 0x12
        /*0026*/ 	.short	(.L_7 - .L_6)
	.align		4
.L_6:
        /*0028*/ 	.word	index@(triton_poi_fused_eq_0)
        /*002c*/ 	.word	0x00000000
.L_7:


//--------------------- .nv.info.triton_poi_fused_eq_0 --------------------------
	.section	.nv.info.triton_poi_fused_eq_0,"",@"SHT_CUDA_INFO"
	.sectionflags	@""
	.align	4


	//----- nvinfo : EIATTR_CUDA_API_VERSION
	.align		4
        /*0000*/ 	.byte	0x04, 0x37
        /*0002*/ 	.short	(.L_9 - .L_8)
.L_8:
        /*0004*/ 	.word	0x0000007c


	//----- nvinfo : EIATTR_KPARAM_INFO
	.align		4
.L_9:
        /*0008*/ 	.byte	0x04, 0x17
        /*000a*/ 	.short	(.L_11 - .L_10)
.L_10:
        /*000c*/ 	.word	0x00000000
        /*0010*/ 	.short	0x0001
        /*0012*/ 	.short	0x0008
        /*0014*/ 	.byte	0x00, 0xf4, 0x21, 0x00


	//----- nvinfo : EIATTR_KPARAM_INFO
	.align		4
.L_11:
        /*0018*/ 	.byte	0x04, 0x17
        /*001a*/ 	.short	(.L_13 - .L_12)
.L_12:
        /*001c*/ 	.word	0x00000000
        /*0020*/ 	.short	0x0000
        /*0022*/ 	.short	0x0000
        /*0024*/ 	.byte	0x00, 0xf4, 0x21, 0x00


	//----- nvinfo : EIATTR_SPARSE_MMA_MASK
	.align		4
.L_13:
        /*0028*/ 	.byte	0x03, 0x50
        /*002a*/ 	.short	0x0000


	//----- nvinfo : EIATTR_MAXREG_COUNT
	.align		4
        /*002c*/ 	.byte	0x03, 0x1b
        /*002e*/ 	.short	0x00ff


	//----- nvinfo : EIATTR_EXIT_INSTR_OFFSETS
	.align		4
        /*0030*/ 	.byte	0x04, 0x1c
        /*0032*/ 	.short	(.L_15 - .L_14)


	//   ....[0]....
.L_14:
        /*0034*/ 	.word	0x00000060


	//   ....[1]....
        /*0038*/ 	.word	0x000000b0


	//----- nvinfo : EIATTR_REQNTID
	.align		4
.L_15:
        /*003c*/ 	.byte	0x04, 0x10
        /*003e*/ 	.short	(.L_17 - .L_16)
.L_16:
        /*0040*/ 	.word	0x00000020
        /*0044*/ 	.word	0x00000001
        /*0048*/ 	.word	0x00000001


	//----- nvinfo : EIATTR_CBANK_PARAM_SIZE
	.align		4
.L_17:
        /*004c*/ 	.byte	0x03, 0x19
        /*004e*/ 	.short	0x0010


	//----- nvinfo : EIATTR_PARAM_CBANK
	.align		4
        /*0050*/ 	.byte	0x04, 0x0a
        /*0052*/ 	.short	(.L_19 - .L_18)
	.align		4
.L_18:
        /*0054*/ 	.word	index@(.nv.constant0.triton_poi_fused_eq_0)
        /*0058*/ 	.short	0x0210
        /*005a*/ 	.short	0x0010


	//----- nvinfo : EIATTR_SW_WAR
	.align		4
.L_19:
        /*005c*/ 	.byte	0x04, 0x36
        /*005e*/ 	.short	(.L_21 - .L_20)
.L_20:
        /*0060*/ 	.word	0x00000008
.L_21:


//--------------------- .nv.callgraph             --------------------------
	.section	.nv.callgraph,"",@"SHT_CUDA_CALLGRAPH"
	.align	4
	.sectionentsize	8
	.align		4
        /*0000*/ 	.word	0x00000000
	.align		4
        /*0004*/ 	.word	0xffffffff
	.align		4
        /*0008*/ 	.word	0x00000000
	.align		4
        /*000c*/ 	.word	0xfffffffe
	.align		4
        /*0010*/ 	.word	0x00000000
	.align		4
        /*0014*/ 	.word	0xfffffffd
	.align		4
        /*0018*/ 	.word	0x00000000
	.align		4
        /*001c*/ 	.word	0xfffffffc


//--------------------- .text.triton_poi_fused_eq_0 --------------------------
	.section	.text.triton_poi_fused_eq_0,"ax",@progbits
	.align	128
        .global         triton_poi_fused_eq_0
        .type           triton_poi_fused_eq_0,@function
        .size           triton_poi_fused_eq_0,(.L_x_1 - triton_poi_fused_eq_0)
        .other          triton_poi_fused_eq_0,@"STO_CUDA_ENTRY STV_DEFAULT"
triton_poi_fused_eq_0:
.text.triton_poi_fused_eq_0:
[----:B------:R-:W0:Y:S02]  /*0000*/  LDC R1, c[0x0][0x28] ;  /* 0x00000a00ff017b82 */ /* 0x000e240000000800 */
[----:B------:R-:W1:Y:S01]  /*0010*/  LDC.64 R2, c[0x0][0x210] ;  /* 0x00008400ff027b82 */ /* 0x000e620000000a00 */
[----:B------:R-:W-:Y:S02]  /*0020*/  ULDC.64 UR4, c[0x0][0x208] ;  /* 0x0000820000047ab9 */ /* 0x000fe40000000a00 */
[----:B-1----:R1:W5:Y:S01]  /*0030*/  LDG.E R0, desc[UR4][R2.64] ;  /* 0x0000000402007981 */ /* 0x002362000c1e1900 */
[----:B------:R-:W2:Y:S02]  /*0040*/  S2R R4, SR_TID.X ;  /* 0x0000000000047919 */ /* 0x000ea40000002100 */
[----:B--2---:R-:W-:-:S13]  /*0050*/  LOP3.LUT P0, RZ, R4, 0x1f, RZ, 0xc0, !PT ;  /* 0x0000001f04ff7812 */ /* 0x004fda000780c0ff */
[----:B-1----:R-:W-:Y:S05]  /*0060*/  @P0 EXIT ;  /* 0x000000000000094d */ /* 0x002fea0003800000 */
[----:B------:R-:W0:Y:S01]  /*0070*/  LDC.64 R2, c[0x0][0x218] ;  /* 0x00008600ff027b82 */ /* 0x000e220000000a00 */
[----:B-----5:R-:W-:-:S04]  /*0080*/  LOP3.LUT P0, RZ, R0, 0x7fffffff, RZ, 0xc0, !PT ;  /* 0x7fffffff00ff7812 */ /* 0x020fc8000780c0ff */
[----:B------:R-:W-:-:S05]  /*0090*/  SEL R5, RZ, 0x1, P0 ;  /* 0x00000001ff057807 */ /* 0x000fca0000000000 */
[----:B0-----:R-:W-:Y:S01]  /*00a0*/  STG.E.U8 desc[UR4][R2.64], R5 ;  /* 0x0000000502007986 */ /* 0x001fe2000c101104 */
[----:B------:R-:W-:Y:S05]  /*00b0*/  EXIT ;  /* 0x000000000000794d */ /* 0x000fea0003800000 */
.L_x_0:
[----:B------:R-:W-:-:S00]  /*00c0*/  BRA `(.L_x_0) ;  /* 0xfffffffc00fc7947 */ /* 0x000fc0000383ffff */
[----:B------:R-:W-:-:S00]  /*00d0*/  NOP ;  /* 0x0000000000007918 */ /* 0x000fc00000000000 */
        /* <DEDUP_REMOVED lines=10> */
.L_x_1:


//--------------------- .nv.constant0.triton_poi_fused_eq_0 --------------------------
	.section	.nv.constant0.triton_poi_fused_eq_0,"a",@progbits
	.sectionflags	@""
	.align	4
.nv.constant0.triton_poi_fused_eq_0:
	.zero		544
